//
// Generated by NVIDIA NVVM Compiler
//
// Compiler Build ID: CL-36424714
// Cuda compilation tools, release 13.0, V13.0.88
// Based on NVVM 20.0.0
//

.version 9.0
.target sm_100
.address_size 64

	// .globl	_Z4initjP17curandStateXORWOW
.global .align 4 .b8 precalc_xorwow_matrix[102400];
.global .align 4 .b8 precalc_xorwow_offset_matrix[102400];
.global .align 4 .b8 mrg32k3aM1[2304];
.global .align 4 .b8 mrg32k3aM2[2304];
.global .align 4 .b8 mrg32k3aM1SubSeq[2016];
.global .align 4 .b8 mrg32k3aM2SubSeq[2016];
.global .align 4 .b8 mrg32k3aM1Seq[2304];
.global .align 4 .b8 mrg32k3aM2Seq[2304];
.const .align 8 .b8 __cr_lgamma_table[72];

.visible .entry _Z4initjP17curandStateXORWOW(
	.param .u32 _Z4initjP17curandStateXORWOW_param_0,
	.param .u64 .ptr .align 1 _Z4initjP17curandStateXORWOW_param_1
)
{
	.reg .pred 	%p<24>;
	.reg .b32 	%r<406>;
	.reg .b64 	%rd<18>;

	ld.param.u32 	%r182, [_Z4initjP17curandStateXORWOW_param_0];
	ld.param.u64 	%rd8, [_Z4initjP17curandStateXORWOW_param_1];
	cvta.to.global.u64 	%rd9, %rd8;
	mov.u32 	%r183, %ctaid.x;
	cvt.u64.u32 	%rd17, %r183;
	mul.wide.u32 	%rd10, %r183, 48;
	add.s64 	%rd2, %rd9, %rd10;
	xor.b32  	%r184, %r182, -1429050551;
	mul.lo.s32 	%r185, %r184, 1099087573;
	add.s32 	%r186, %r185, -638133224;
	add.s32 	%r187, %r185, 123456789;
	st.global.v2.u32 	[%rd2], {%r186, %r187};
	xor.b32  	%r188, %r185, 362436069;
	mov.b32 	%r189, -123459836;
	st.global.v2.u32 	[%rd2+8], {%r188, %r189};
	add.s32 	%r190, %r185, 5783321;
	mov.b32 	%r191, -589760388;
	st.global.v2.u32 	[%rd2+16], {%r191, %r190};
	setp.eq.s32 	%p1, %r183, 0;
	@%p1 bra 	$L__BB0_42;
	mov.b32 	%r312, 0;
	mov.u64 	%rd12, precalc_xorwow_matrix;
$L__BB0_2:
	and.b64  	%rd4, %rd17, 3;
	setp.eq.s64 	%p2, %rd4, 0;
	@%p2 bra 	$L__BB0_41;
	mul.wide.u32 	%rd11, %r312, 3200;
	add.s64 	%rd5, %rd12, %rd11;
	cvt.u32.u64 	%r2, %rd4;
	mov.b32 	%r313, 0;
$L__BB0_4:
	mov.b32 	%r326, 0;
	mov.u32 	%r327, %r326;
	mov.u32 	%r328, %r326;
	mov.u32 	%r329, %r326;
	mov.u32 	%r330, %r326;
	mov.u32 	%r319, %r326;
$L__BB0_5:
	mul.wide.u32 	%rd13, %r319, 4;
	add.s64 	%rd14, %rd2, %rd13;
	ld.global.u32 	%r10, [%rd14+4];
	shl.b32 	%r11, %r319, 5;
	mov.b32 	%r325, 0;
$L__BB0_6:
	.pragma "nounroll";
	shr.u32 	%r196, %r10, %r325;
	and.b32  	%r197, %r196, 1;
	setp.eq.b32 	%p3, %r197, 1;
	not.pred 	%p4, %p3;
	add.s32 	%r198, %r11, %r325;
	mul.lo.s32 	%r199, %r198, 5;
	mul.wide.u32 	%rd15, %r199, 4;
	add.s64 	%rd6, %rd5, %rd15;
	@%p4 bra 	$L__BB0_8;
	ld.global.u32 	%r200, [%rd6];
	xor.b32  	%r330, %r330, %r200;
	ld.global.u32 	%r201, [%rd6+4];
	xor.b32  	%r329, %r329, %r201;
	ld.global.u32 	%r202, [%rd6+8];
	xor.b32  	%r328, %r328, %r202;
	ld.global.u32 	%r203, [%rd6+12];
	xor.b32  	%r327, %r327, %r203;
	ld.global.u32 	%r204, [%rd6+16];
	xor.b32  	%r326, %r326, %r204;
$L__BB0_8:
	and.b32  	%r206, %r196, 2;
	setp.eq.s32 	%p5, %r206, 0;
	@%p5 bra 	$L__BB0_10;
	ld.global.u32 	%r207, [%rd6+20];
	xor.b32  	%r330, %r330, %r207;
	ld.global.u32 	%r208, [%rd6+24];
	xor.b32  	%r329, %r329, %r208;
	ld.global.u32 	%r209, [%rd6+28];
	xor.b32  	%r328, %r328, %r209;
	ld.global.u32 	%r210, [%rd6+32];
	xor.b32  	%r327, %r327, %r210;
	ld.global.u32 	%r211, [%rd6+36];
	xor.b32  	%r326, %r326, %r211;
$L__BB0_10:
	and.b32  	%r213, %r196, 4;
	setp.eq.s32 	%p6, %r213, 0;
	@%p6 bra 	$L__BB0_12;
	ld.global.u32 	%r214, [%rd6+40];
	xor.b32  	%r330, %r330, %r214;
	ld.global.u32 	%r215, [%rd6+44];
	xor.b32  	%r329, %r329, %r215;
	ld.global.u32 	%r216, [%rd6+48];
	xor.b32  	%r328, %r328, %r216;
	ld.global.u32 	%r217, [%rd6+52];
	xor.b32  	%r327, %r327, %r217;
	ld.global.u32 	%r218, [%rd6+56];
	xor.b32  	%r326, %r326, %r218;
$L__BB0_12:
	and.b32  	%r220, %r196, 8;
	setp.eq.s32 	%p7, %r220, 0;
	@%p7 bra 	$L__BB0_14;
	ld.global.u32 	%r221, [%rd6+60];
	xor.b32  	%r330, %r330, %r221;
	ld.global.u32 	%r222, [%rd6+64];
	xor.b32  	%r329, %r329, %r222;
	ld.global.u32 	%r223, [%rd6+68];
	xor.b32  	%r328, %r328, %r223;
	ld.global.u32 	%r224, [%rd6+72];
	xor.b32  	%r327, %r327, %r224;
	ld.global.u32 	%r225, [%rd6+76];
	xor.b32  	%r326, %r326, %r225;
$L__BB0_14:
	and.b32  	%r227, %r196, 16;
	setp.eq.s32 	%p8, %r227, 0;
	@%p8 bra 	$L__BB0_16;
	ld.global.u32 	%r228, [%rd6+80];
	xor.b32  	%r330, %r330, %r228;
	ld.global.u32 	%r229, [%rd6+84];
	xor.b32  	%r329, %r329, %r229;
	ld.global.u32 	%r230, [%rd6+88];
	xor.b32  	%r328, %r328, %r230;
	ld.global.u32 	%r231, [%rd6+92];
	xor.b32  	%r327, %r327, %r231;
	ld.global.u32 	%r232, [%rd6+96];
	xor.b32  	%r326, %r326, %r232;
$L__BB0_16:
	and.b32  	%r234, %r196, 32;
	setp.eq.s32 	%p9, %r234, 0;
	@%p9 bra 	$L__BB0_18;
	ld.global.u32 	%r235, [%rd6+100];
	xor.b32  	%r330, %r330, %r235;
	ld.global.u32 	%r236, [%rd6+104];
	xor.b32  	%r329, %r329, %r236;
	ld.global.u32 	%r237, [%rd6+108];
	xor.b32  	%r328, %r328, %r237;
	ld.global.u32 	%r238, [%rd6+112];
	xor.b32  	%r327, %r327, %r238;
	ld.global.u32 	%r239, [%rd6+116];
	xor.b32  	%r326, %r326, %r239;
$L__BB0_18:
	and.b32  	%r241, %r196, 64;
	setp.eq.s32 	%p10, %r241, 0;
	@%p10 bra 	$L__BB0_20;
	ld.global.u32 	%r242, [%rd6+120];
	xor.b32  	%r330, %r330, %r242;
	ld.global.u32 	%r243, [%rd6+124];
	xor.b32  	%r329, %r329, %r243;
	ld.global.u32 	%r244, [%rd6+128];
	xor.b32  	%r328, %r328, %r244;
	ld.global.u32 	%r245, [%rd6+132];
	xor.b32  	%r327, %r327, %r245;
	ld.global.u32 	%r246, [%rd6+136];
	xor.b32  	%r326, %r326, %r246;
$L__BB0_20:
	and.b32  	%r248, %r196, 128;
	setp.eq.s32 	%p11, %r248, 0;
	@%p11 bra 	$L__BB0_22;
	ld.global.u32 	%r249, [%rd6+140];
	xor.b32  	%r330, %r330, %r249;
	ld.global.u32 	%r250, [%rd6+144];
	xor.b32  	%r329, %r329, %r250;
	ld.global.u32 	%r251, [%rd6+148];
	xor.b32  	%r328, %r328, %r251;
	ld.global.u32 	%r252, [%rd6+152];
	xor.b32  	%r327, %r327, %r252;
	ld.global.u32 	%r253, [%rd6+156];
	xor.b32  	%r326, %r326, %r253;
$L__BB0_22:
	and.b32  	%r255, %r196, 256;
	setp.eq.s32 	%p12, %r255, 0;
	@%p12 bra 	$L__BB0_24;
	ld.global.u32 	%r256, [%rd6+160];
	xor.b32  	%r330, %r330, %r256;
	ld.global.u32 	%r257, [%rd6+164];
	xor.b32  	%r329, %r329, %r257;
	ld.global.u32 	%r258, [%rd6+168];
	xor.b32  	%r328, %r328, %r258;
	ld.global.u32 	%r259, [%rd6+172];
	xor.b32  	%r327, %r327, %r259;
	ld.global.u32 	%r260, [%rd6+176];
	xor.b32  	%r326, %r326, %r260;
$L__BB0_24:
	and.b32  	%r262, %r196, 512;
	setp.eq.s32 	%p13, %r262, 0;
	@%p13 bra 	$L__BB0_26;
	ld.global.u32 	%r263, [%rd6+180];
	xor.b32  	%r330, %r330, %r263;
	ld.global.u32 	%r264, [%rd6+184];
	xor.b32  	%r329, %r329, %r264;
	ld.global.u32 	%r265, [%rd6+188];
	xor.b32  	%r328, %r328, %r265;
	ld.global.u32 	%r266, [%rd6+192];
	xor.b32  	%r327, %r327, %r266;
	ld.global.u32 	%r267, [%rd6+196];
	xor.b32  	%r326, %r326, %r267;
$L__BB0_26:
	and.b32  	%r269, %r196, 1024;
	setp.eq.s32 	%p14, %r269, 0;
	@%p14 bra 	$L__BB0_28;
	ld.global.u32 	%r270, [%rd6+200];
	xor.b32  	%r330, %r330, %r270;
	ld.global.u32 	%r271, [%rd6+204];
	xor.b32  	%r329, %r329, %r271;
	ld.global.u32 	%r272, [%rd6+208];
	xor.b32  	%r328, %r328, %r272;
	ld.global.u32 	%r273, [%rd6+212];
	xor.b32  	%r327, %r327, %r273;
	ld.global.u32 	%r274, [%rd6+216];
	xor.b32  	%r326, %r326, %r274;
$L__BB0_28:
	and.b32  	%r276, %r196, 2048;
	setp.eq.s32 	%p15, %r276, 0;
	@%p15 bra 	$L__BB0_30;
	ld.global.u32 	%r277, [%rd6+220];
	xor.b32  	%r330, %r330, %r277;
	ld.global.u32 	%r278, [%rd6+224];
	xor.b32  	%r329, %r329, %r278;
	ld.global.u32 	%r279, [%rd6+228];
	xor.b32  	%r328, %r328, %r279;
	ld.global.u32 	%r280, [%rd6+232];
	xor.b32  	%r327, %r327, %r280;
	ld.global.u32 	%r281, [%rd6+236];
	xor.b32  	%r326, %r326, %r281;
$L__BB0_30:
	and.b32  	%r283, %r196, 4096;
	setp.eq.s32 	%p16, %r283, 0;
	@%p16 bra 	$L__BB0_32;
	ld.global.u32 	%r284, [%rd6+240];
	xor.b32  	%r330, %r330, %r284;
	ld.global.u32 	%r285, [%rd6+244];
	xor.b32  	%r329, %r329, %r285;
	ld.global.u32 	%r286, [%rd6+248];
	xor.b32  	%r328, %r328, %r286;
	ld.global.u32 	%r287, [%rd6+252];
	xor.b32  	%r327, %r327, %r287;
	ld.global.u32 	%r288, [%rd6+256];
	xor.b32  	%r326, %r326, %r288;
$L__BB0_32:
	and.b32  	%r290, %r196, 8192;
	setp.eq.s32 	%p17, %r290, 0;
	@%p17 bra 	$L__BB0_34;
	ld.global.u32 	%r291, [%rd6+260];
	xor.b32  	%r330, %r330, %r291;
	ld.global.u32 	%r292, [%rd6+264];
	xor.b32  	%r329, %r329, %r292;
	ld.global.u32 	%r293, [%rd6+268];
	xor.b32  	%r328, %r328, %r293;
	ld.global.u32 	%r294, [%rd6+272];
	xor.b32  	%r327, %r327, %r294;
	ld.global.u32 	%r295, [%rd6+276];
	xor.b32  	%r326, %r326, %r295;
$L__BB0_34:
	and.b32  	%r297, %r196, 16384;
	setp.eq.s32 	%p18, %r297, 0;
	@%p18 bra 	$L__BB0_36;
	ld.global.u32 	%r298, [%rd6+280];
	xor.b32  	%r330, %r330, %r298;
	ld.global.u32 	%r299, [%rd6+284];
	xor.b32  	%r329, %r329, %r299;
	ld.global.u32 	%r300, [%rd6+288];
	xor.b32  	%r328, %r328, %r300;
	ld.global.u32 	%r301, [%rd6+292];
	xor.b32  	%r327, %r327, %r301;
	ld.global.u32 	%r302, [%rd6+296];
	xor.b32  	%r326, %r326, %r302;
$L__BB0_36:
	and.b32  	%r304, %r196, 32768;
	setp.eq.s32 	%p19, %r304, 0;
	@%p19 bra 	$L__BB0_38;
	ld.global.u32 	%r305, [%rd6+300];
	xor.b32  	%r330, %r330, %r305;
	ld.global.u32 	%r306, [%rd6+304];
	xor.b32  	%r329, %r329, %r306;
	ld.global.u32 	%r307, [%rd6+308];
	xor.b32  	%r328, %r328, %r307;
	ld.global.u32 	%r308, [%rd6+312];
	xor.b32  	%r327, %r327, %r308;
	ld.global.u32 	%r309, [%rd6+316];
	xor.b32  	%r326, %r326, %r309;
$L__BB0_38:
	add.s32 	%r325, %r325, 16;
	setp.ne.s32 	%p20, %r325, 32;
	@%p20 bra 	$L__BB0_6;
	mad.lo.s32 	%r310, %r319, -31, %r11;
	add.s32 	%r319, %r310, 1;
	setp.ne.s32 	%p21, %r319, 5;
	@%p21 bra 	$L__BB0_5;
	st.global.u32 	[%rd2+4], %r330;
	st.global.u32 	[%rd2+8], %r329;
	st.global.u32 	[%rd2+12], %r328;
	st.global.u32 	[%rd2+16], %r327;
	st.global.u32 	[%rd2+20], %r326;
	add.s32 	%r313, %r313, 1;
	setp.lt.u32 	%p22, %r313, %r2;
	@%p22 bra 	$L__BB0_4;
$L__BB0_41:
	shr.u64 	%rd7, %rd17, 2;
	add.s32 	%r312, %r312, 1;
	setp.gt.u64 	%p23, %rd17, 3;
	mov.u64 	%rd17, %rd7;
	@%p23 bra 	$L__BB0_2;
$L__BB0_42:
	mov.b32 	%r311, 0;
	st.global.v2.u32 	[%rd2+24], {%r311, %r311};
	st.global.u32 	[%rd2+32], %r311;
	mov.b64 	%rd16, 0;
	st.global.u64 	[%rd2+40], %rd16;
	ret;

}
	// .globl	_Z7randomsP17curandStateXORWOWPf
.visible .entry _Z7randomsP17curandStateXORWOWPf(
	.param .u64 .ptr .align 1 _Z7randomsP17curandStateXORWOWPf_param_0,
	.param .u64 .ptr .align 1 _Z7randomsP17curandStateXORWOWPf_param_1
)
{
	.reg .b32 	%r<32>;
	.reg .b32 	%f<7>;
	.reg .b64 	%rd<9>;

	ld.param.u64 	%rd1, [_Z7randomsP17curandStateXORWOWPf_param_0];
	ld.param.u64 	%rd2, [_Z7randomsP17curandStateXORWOWPf_param_1];
	cvta.to.global.u64 	%rd3, %rd2;
	cvta.to.global.u64 	%rd4, %rd1;
	mov.u32 	%r1, %ctaid.x;
	mul.wide.u32 	%rd5, %r1, 48;
	add.s64 	%rd6, %rd4, %rd5;
	ld.global.v2.u32 	{%r2, %r3}, [%rd6];
	shr.u32 	%r4, %r3, 2;
	xor.b32  	%r5, %r4, %r3;
	ld.global.v2.u32 	{%r6, %r7}, [%rd6+8];
	ld.global.v2.u32 	{%r8, %r9}, [%rd6+16];
	st.global.v2.u32 	[%rd6+8], {%r7, %r8};
	shl.b32 	%r10, %r9, 4;
	shl.b32 	%r11, %r5, 1;
	xor.b32  	%r12, %r11, %r10;
	xor.b32  	%r13, %r12, %r5;
	xor.b32  	%r14, %r13, %r9;
	st.global.v2.u32 	[%rd6+16], {%r9, %r14};
	add.s32 	%r15, %r2, 362437;
	st.global.v2.u32 	[%rd6], {%r15, %r6};
	add.s32 	%r16, %r14, %r15;
	cvt.rn.f32.u32 	%f1, %r16;
	fma.rn.f32 	%f2, %f1, 0f2F800000, 0f2F000000;
	mul.f32 	%f3, %f2, 0f42C80000;
	mul.wide.u32 	%rd7, %r1, 4;
	add.s64 	%rd8, %rd3, %rd7;
	st.global.f32 	[%rd8], %f3;
	ld.global.v2.u32 	{%r17, %r18}, [%rd6];
	shr.u32 	%r19, %r18, 2;
	xor.b32  	%r20, %r19, %r18;
	ld.global.v2.u32 	{%r21, %r22}, [%rd6+8];
	ld.global.v2.u32 	{%r23, %r24}, [%rd6+16];
	st.global.v2.u32 	[%rd6+8], {%r22, %r23};
	shl.b32 	%r25, %r24, 4;
	shl.b32 	%r26, %r20, 1;
	xor.b32  	%r27, %r26, %r25;
	xor.b32  	%r28, %r27, %r20;
	xor.b32  	%r29, %r28, %r24;
	st.global.v2.u32 	[%rd6+16], {%r24, %r29};
	add.s32 	%r30, %r17, 362437;
	st.global.v2.u32 	[%rd6], {%r30, %r21};
	add.s32 	%r31, %r29, %r30;
	cvt.rn.f32.u32 	%f4, %r31;
	fma.rn.f32 	%f5, %f4, 0f2F800000, 0f2F000000;
	fma.rn.f32 	%f6, %f5, 0f41F00000, 0f41A00000;
	st.global.f32 	[%rd8+20], %f6;
	ret;

}


// ===== COMPILED SASS (sm_100) =====

	.target	sm_100

	.elftype	@"ET_EXEC"


//--------------------- .note.nv.tkinfo           --------------------------
	.section	.note.nv.tkinfo,"",@"SHT_NOTE"
	.sectionflags	@"SHF_NOTE_NV_TKINFO"
	.tkinfo
        /*0018*/ 	.word	0x00000002
        /*0030*/ 	.string	""
        /*0030*/ 	.string	"ptxas"
        /*0030*/ 	.string	"Cuda compilation tools, release 13.0, V13.0.88"
        /*0030*/ 	.string	"Build cuda_13.0.r13.0/compiler.36424714_0"
        /*0030*/ 	.string	"-arch sm_100 -m 64 "



//--------------------- .note.nv.cuinfo           --------------------------
	.section	.note.nv.cuinfo,"",@"SHT_NOTE"
	.sectionflags	@"SHF_NOTE_NV_CUINFO"
        /*0018*/ 	.short	0x0002
        /*001a*/ 	.short	0x0064
        /*001c*/ 	.short	0x0082
	.zero		2


//--------------------- .nv.info                  --------------------------
	.section	.nv.info,"",@"SHT_CUDA_INFO"
	.align	4


	//----- nvinfo : EIATTR_REGCOUNT
	.align		4
        /*0000*/ 	.byte	0x04, 0x2f
        /*0002*/ 	.short	(.L_10 - .L_9)
	.align		4
.L_9:
        /*0004*/ 	.word	index@(_Z4initjP17curandStateXORWOW)
        /*0008*/ 	.word	0x00000020


	//----- nvinfo : EIATTR_FRAME_SIZE
	.align		4
.L_10:
        /*000c*/ 	.byte	0x04, 0x11
        /*000e*/ 	.short	(.L_12 - .L_11)
	.align		4
.L_11:
        /*0010*/ 	.word	index@(_Z4initjP17curandStateXORWOW)
        /*0014*/ 	.word	0x00000000


	//----- nvinfo : EIATTR_REGCOUNT
	.align		4
.L_12:
        /*0018*/ 	.byte	0x04, 0x2f
        /*001a*/ 	.short	(.L_14 - .L_13)
	.align		4
.L_13:
        /*001c*/ 	.word	index@(_Z7randomsP17curandStateXORWOWPf)
        /*0020*/ 	.word	0x00000018


	//----- nvinfo : EIATTR_FRAME_SIZE
	.align		4
.L_14:
        /*0024*/ 	.byte	0x04, 0x11
        /*0026*/ 	.short	(.L_16 - .L_15)
	.align		4
.L_15:
        /*0028*/ 	.word	index@(_Z7randomsP17curandStateXORWOWPf)
        /*002c*/ 	.word	0x00000000


	//----- nvinfo : EIATTR_MIN_STACK_SIZE
	.align		4
.L_16:
        /*0030*/ 	.byte	0x04, 0x12
        /*0032*/ 	.short	(.L_18 - .L_17)
	.align		4
.L_17:
        /*0034*/ 	.word	index@(_Z7randomsP17curandStateXORWOWPf)
        /*0038*/ 	.word	0x00000000


	//----- nvinfo : EIATTR_MIN_STACK_SIZE
	.align		4
.L_18:
        /*003c*/ 	.byte	0x04, 0x12
        /*003e*/ 	.short	(.L_20 - .L_19)
	.align		4
.L_19:
        /*0040*/ 	.word	index@(_Z4initjP17curandStateXORWOW)
        /*0044*/ 	.word	0x00000000
.L_20:


//--------------------- .nv.compat                --------------------------
	.section	.nv.compat,"",@"SHT_CUDA_COMPAT_INFO"
	.align	4
        /*0000*/ 	.byte	0x02, 0x09, 0x00, 0x00, 0x02, 0x02, 0x01, 0x00, 0x02, 0x05, 0x05, 0x00, 0x03, 0x07, 0x01, 0x01
        /*0010*/ 	.byte	0x02, 0x03, 0x00, 0x00, 0x02, 0x06, 0x01, 0x00, 0x04, 0x0b, 0x08, 0x00, 0x09, 0x00, 0x00, 0x00
        /*0020*/ 	.byte	0x00, 0x00, 0x00, 0x00


//--------------------- .nv.info._Z7randomsP17curandStateXORWOWPf --------------------------
	.section	.nv.info._Z7randomsP17curandStateXORWOWPf,"",@"SHT_CUDA_INFO"
	.sectionflags	@""
	.align	4


	//----- nvinfo : EIATTR_CUDA_API_VERSION
	.align		4
        /*0000*/ 	.byte	0x04, 0x37
        /*0002*/ 	.short	(.L_22 - .L_21)
.L_21:
        /*0004*/ 	.word	0x00000082


	//----- nvinfo : EIATTR_KPARAM_INFO
	.align		4
.L_22:
        /*0008*/ 	.byte	0x04, 0x17
        /*000a*/ 	.short	(.L_24 - .L_23)
.L_23:
        /*000c*/ 	.word	0x00000000
        /*0010*/ 	.short	0x0001
        /*0012*/ 	.short	0x0008
        /*0014*/ 	.byte	0x00, 0xf5, 0x21, 0x00


	//----- nvinfo : EIATTR_KPARAM_INFO
	.align		4
.L_24:
        /*0018*/ 	.byte	0x04, 0x17
        /*001a*/ 	.short	(.L_26 - .L_25)
.L_25:
        /*001c*/ 	.word	0x00000000
        /*0020*/ 	.short	0x0000
        /*0022*/ 	.short	0x0000
        /*0024*/ 	.byte	0x00, 0xf5, 0x21, 0x00


	//----- nvinfo : EIATTR_SPARSE_MMA_MASK
	.align		4
.L_26:
        /*0028*/ 	.byte	0x03, 0x50
        /*002a*/ 	.short	0x0000


	//----- nvinfo : EIATTR_MAXREG_COUNT
	.align		4
        /*002c*/ 	.byte	0x03, 0x1b
        /*002e*/ 	.short	0x00ff


	//----- nvinfo : EIATTR_MERCURY_ISA_VERSION
	.align		4
        /*0030*/ 	.byte	0x03, 0x5f
        /*0032*/ 	.short	0x0101


	//----- nvinfo : EIATTR_VRC_CTA_INIT_COUNT
	.align		4
        /*0034*/ 	.byte	0x02, 0x4a
	.zero		1
	.zero		1


	//----- nvinfo : EIATTR_EXIT_INSTR_OFFSETS
	.align		4
        /*0038*/ 	.byte	0x04, 0x1c
        /*003a*/ 	.short	(.L_28 - .L_27)


	//   ....[0]....
.L_27:
        /*003c*/ 	.word	0x00000350


	//----- nvinfo : EIATTR_CBANK_PARAM_SIZE
	.align		4
.L_28:
        /*0040*/ 	.byte	0x03, 0x19
        /*0042*/ 	.short	0x0010


	//----- nvinfo : EIATTR_PARAM_CBANK
	.align		4
        /*0044*/ 	.byte	0x04, 0x0a
        /*0046*/ 	.short	(.L_30 - .L_29)
	.align		4
.L_29:
        /*0048*/ 	.word	index@(.nv.constant0._Z7randomsP17curandStateXORWOWPf)
        /*004c*/ 	.short	0x0380
        /*004e*/ 	.short	0x0010


	//----- nvinfo : EIATTR_SW_WAR
	.align		4
.L_30:
        /*0050*/ 	.byte	0x04, 0x36
        /*0052*/ 	.short	(.L_32 - .L_31)
.L_31:
        /*0054*/ 	.word	0x00000008
.L_32:


//--------------------- .nv.info._Z4initjP17curandStateXORWOW --------------------------
	.section	.nv.info._Z4initjP17curandStateXORWOW,"",@"SHT_CUDA_INFO"
	.sectionflags	@""
	.align	4


	//----- nvinfo : EIATTR_CUDA_API_VERSION
	.align		4
        /*0000*/ 	.byte	0x04, 0x37
        /*0002*/ 	.short	(.L_34 - .L_33)
.L_33:
        /*0004*/ 	.word	0x00000082


	//----- nvinfo : EIATTR_KPARAM_INFO
	.align		4
.L_34:
        /*0008*/ 	.byte	0x04, 0x17
        /*000a*/ 	.short	(.L_36 - .L_35)
.L_35:
        /*000c*/ 	.word	0x00000000
        /*0010*/ 	.short	0x0001
        /*0012*/ 	.short	0x0008
        /*0014*/ 	.byte	0x00, 0xf5, 0x21, 0x00


	//----- nvinfo : EIATTR_KPARAM_INFO
	.align		4
.L_36:
        /*0018*/ 	.byte	0x04, 0x17
        /*001a*/ 	.short	(.L_38 - .L_37)
.L_37:
        /*001c*/ 	.word	0x00000000
        /*0020*/ 	.short	0x0000
        /*0022*/ 	.short	0x0000
        /*0024*/ 	.byte	0x00, 0xf0, 0x11, 0x00


	//----- nvinfo : EIATTR_SPARSE_MMA_MASK
	.align		4
.L_38:
        /*0028*/ 	.byte	0x03, 0x50
        /*002a*/ 	.short	0x0000


	//----- nvinfo : EIATTR_MAXREG_COUNT
	.align		4
        /*002c*/ 	.byte	0x03, 0x1b
        /*002e*/ 	.short	0x00ff


	//----- nvinfo : EIATTR_MERCURY_ISA_VERSION
	.align		4
        /*0030*/ 	.byte	0x03, 0x5f
        /*0032*/ 	.short	0x0101


	//----- nvinfo : EIATTR_VRC_CTA_INIT_COUNT
	.align		4
        /*0034*/ 	.byte	0x02, 0x4a
	.zero		1
	.zero		1


	//----- nvinfo : EIATTR_EXIT_INSTR_OFFSETS
	.align		4
        /*0038*/ 	.byte	0x04, 0x1c
        /*003a*/ 	.short	(.L_40 - .L_39)


	//   ....[0]....
.L_39:
        /*003c*/ 	.word	0x00000ea0


	//----- nvinfo : EIATTR_CBANK_PARAM_SIZE
	.align		4
.L_40:
        /*0040*/ 	.byte	0x03, 0x19
        /*0042*/ 	.short	0x0010


	//----- nvinfo : EIATTR_PARAM_CBANK
	.align		4
        /*0044*/ 	.byte	0x04, 0x0a
        /*0046*/ 	.short	(.L_42 - .L_41)
	.align		4
.L_41:
        /*0048*/ 	.word	index@(.nv.constant0._Z4initjP17curandStateXORWOW)
        /*004c*/ 	.short	0x0380
        /*004e*/ 	.short	0x0010


	//----- nvinfo : EIATTR_SW_WAR
	.align		4
.L_42:
        /*0050*/ 	.byte	0x04, 0x36
        /*0052*/ 	.short	(.L_44 - .L_43)
.L_43:
        /*0054*/ 	.word	0x00000008
.L_44:


//--------------------- .nv.callgraph             --------------------------
	.section	.nv.callgraph,"",@"SHT_CUDA_CALLGRAPH"
	.align	4
	.sectionentsize	8
	.align		4
        /*0000*/ 	.word	0x00000000
	.align		4
        /*0004*/ 	.word	0xffffffff
	.align		4
        /*0008*/ 	.word	0x00000000
	.align		4
        /*000c*/ 	.word	0xfffffffe
	.align		4
        /*0010*/ 	.word	0x00000000
	.align		4
        /*0014*/ 	.word	0xfffffffd
	.align		4
        /*0018*/ 	.word	0x00000000
	.align		4
        /*001c*/ 	.word	0xfffffffc


//--------------------- .nv.constant4             --------------------------
	.section	.nv.constant4,"a",@progbits
	.align	8
	.align		8
.nv.constant4:
        /*0000*/ 	.dword	precalc_xorwow_matrix
	.align		8
        /*0008*/ 	.dword	precalc_xorwow_offset_matrix
	.align		8
        /*0010*/ 	.dword	mrg32k3aM1
	.align		8
        /*0018*/ 	.dword	mrg32k3aM2
	.align		8
        /*0020*/ 	.dword	mrg32k3aM1SubSeq
	.align		8
        /*0028*/ 	.dword	mrg32k3aM2SubSeq
	.align		8
        /*0030*/ 	.dword	mrg32k3aM1Seq
	.align		8
        /*0038*/ 	.dword	mrg32k3aM2Seq


//--------------------- .nv.constant3             --------------------------
	.section	.nv.constant3,"a",@progbits
	.align	8
.nv.constant3:
	.type		__cr_lgamma_table,@object
	.size		__cr_lgamma_table,(.L_8 - __cr_lgamma_table)
__cr_lgamma_table:
        /*0000*/ 	.byte	0x00, 0x00, 0x00, 0x00, 0x00, 0x00, 0x00, 0x00, 0x00, 0x00, 0x00, 0x00, 0x00, 0x00, 0x00, 0x00
        /*0010*/ 	.byte	0xef, 0x39, 0xfa, 0xfe, 0x42, 0x2e, 0xe6, 0x3f, 0x02, 0x20, 0x2a, 0xfa, 0x0b, 0xab, 0xfc, 0x3f
        /*0020*/ 	.byte	0xf9, 0x2c, 0x92, 0x7c, 0xa7, 0x6c, 0x09, 0x40, 0xc9, 0x79, 0x44, 0x3c, 0x64, 0x26, 0x13, 0x40
        /*0030*/ 	.byte	0xca, 0x01, 0xcf, 0x3a, 0x27, 0x51, 0x1a, 0x40, 0x30, 0xcc, 0x2d, 0xf3, 0xe1, 0x0c, 0x21, 0x40
        /*0040*/ 	.byte	0x0d, 0xb7, 0xfc, 0x82, 0x8e, 0x35, 0x25, 0x40
.L_8:


//--------------------- .text._Z7randomsP17curandStateXORWOWPf --------------------------
	.section	.text._Z7randomsP17curandStateXORWOWPf,"ax",@progbits
	.align	128
        .global         _Z7randomsP17curandStateXORWOWPf
        .type           _Z7randomsP17curandStateXORWOWPf,@function
        .size           _Z7randomsP17curandStateXORWOWPf,(.L_x_8 - _Z7randomsP17curandStateXORWOWPf)
        .other          _Z7randomsP17curandStateXORWOWPf,@"STO_CUDA_ENTRY STV_DEFAULT"
_Z7randomsP17curandStateXORWOWPf:
.text._Z7randomsP17curandStateXORWOWPf:
[----:B------:R-:W-:Y:S01]  /*0000*/  LDC R1, c[0x0][0x37c] ;  /* 0x0000df00ff017b82 */ /* 0x000fe20000000800 */
[----:B------:R-:W0:Y:S07]  /*0010*/  S2R R13, SR_CTAID.X ;  /* 0x00000000000d7919 */ /* 0x000e2e0000002500 */
[----:B------:R-:W0:Y:S01]  /*0020*/  LDC.64 R2, c[0x0][0x380] ;  /* 0x0000e000ff027b82 */ /* 0x000e220000000a00 */
[----:B------:R-:W1:Y:S07]  /*0030*/  LDCU.64 UR4, c[0x0][0x358] ;  /* 0x00006b00ff0477ac */ /* 0x000e6e0008000a00 */
[----:B------:R-:W2:Y:S01]  /*0040*/  LDC.64 R8, c[0x0][0x388] ;  /* 0x0000e200ff087b82 */ /* 0x000ea20000000a00 */
[----:B0-----:R-:W-:-:S05]  /*0050*/  IMAD.WIDE.U32 R2, R13, 0x30, R2 ;  /* 0x000000300d027825 */ /* 0x001fca00078e0002 */
[----:B-1----:R-:W3:Y:S04]  /*0060*/  LDG.E.64 R10, desc[UR4][R2.64] ;  /* 0x00000004020a7981 */ /* 0x002ee8000c1e1b00 */
[----:B------:R-:W4:Y:S04]  /*0070*/  LDG.E.64 R4, desc[UR4][R2.64+0x10] ;  /* 0x0000100402047981 */ /* 0x000f28000c1e1b00 */
[----:B------:R-:W5:Y:S01]  /*0080*/  LDG.E.64 R6, desc[UR4][R2.64+0x8] ;  /* 0x0000080402067981 */ /* 0x000f62000c1e1b00 */
[----:B--2---:R-:W-:Y:S01]  /*0090*/  IMAD.WIDE.U32 R8, R13, 0x4, R8 ;  /* 0x000000040d087825 */ /* 0x004fe200078e0008 */
[----:B---3--:R-:W-:-:S02]  /*00a0*/  SHF.R.U32.HI R0, RZ, 0x2, R11 ;  /* 0x00000002ff007819 */ /* 0x008fc4000001160b */
[----:B------:R-:W-:Y:S02]  /*00b0*/  IADD3 R10, PT, PT, R10, 0x587c5, RZ ;  /* 0x000587c50a0a7810 */ /* 0x000fe40007ffe0ff */
[----:B------:R-:W-:Y:S01]  /*00c0*/  LOP3.LUT R0, R0, R11, RZ, 0x3c, !PT ;  /* 0x0000000b00007212 */ /* 0x000fe200078e3cff */
[----:B----4-:R-:W-:Y:S01]  /*00d0*/  IMAD.SHL.U32 R11, R5, 0x10, RZ ;  /* 0x00000010050b7824 */ /* 0x010fe200078e00ff */
[----:B------:R-:W-:Y:S01]  /*00e0*/  MOV R19, R4 ;  /* 0x0000000400137202 */ /* 0x000fe20000000f00 */
[----:B------:R-:W-:Y:S01]  /*00f0*/  IMAD.MOV.U32 R20, RZ, RZ, R5 ;  /* 0x000000ffff147224 */ /* 0x000fe200078e0005 */
[----:B-----5:R-:W-:Y:S01]  /*0100*/  MOV R18, R7 ;  /* 0x0000000700127202 */ /* 0x020fe20000000f00 */
[----:B------:R-:W-:-:S04]  /*0110*/  IMAD.SHL.U32 R12, R0, 0x2, RZ ;  /* 0x00000002000c7824 */ /* 0x000fc800078e00ff */
[----:B------:R-:W-:Y:S01]  /*0120*/  STG.E.64 desc[UR4][R2.64+0x8], R18 ;  /* 0x0000081202007986 */ /* 0x000fe2000c101b04 */
[----:B------:R-:W-:Y:S01]  /*0130*/  LOP3.LUT R12, R0, R12, R11, 0x96, !PT ;  /* 0x0000000c000c7212 */ /* 0x000fe200078e960b */
[----:B------:R-:W-:-:S03]  /*0140*/  IMAD.MOV.U32 R0, RZ, RZ, 0x2f800000 ;  /* 0x2f800000ff007424 */ /* 0x000fc600078e00ff */
[----:B------:R-:W-:-:S05]  /*0150*/  LOP3.LUT R21, R12, R5, RZ, 0x3c, !PT ;  /* 0x000000050c157212 */ /* 0x000fca00078e3cff */
[----:B------:R-:W-:Y:S01]  /*0160*/  IMAD.IADD R11, R21, 0x1, R10 ;  /* 0x00000001150b7824 */ /* 0x000fe200078e020a */
[----:B------:R-:W-:Y:S04]  /*0170*/  STG.E.64 desc[UR4][R2.64+0x10], R20 ;  /* 0x0000101402007986 */ /* 0x000fe8000c101b04 */
[----:B------:R-:W-:-:S05]  /*0180*/  I2FP.F32.U32 R11, R11 ;  /* 0x0000000b000b7245 */ /* 0x000fca0000201000 */
[----:B------:R-:W-:Y:S01]  /*0190*/  FFMA R4, R11, R0, 1.1641532182693481445e-10 ;  /* 0x2f0000000b047423 */ /* 0x000fe20000000000 */
[----:B------:R-:W-:-:S03]  /*01a0*/  IMAD.MOV.U32 R11, RZ, RZ, R6 ;  /* 0x000000ffff0b7224 */ /* 0x000fc600078e0006 */
[----:B------:R-:W-:Y:S02]  /*01b0*/  FMUL R13, R4, 100 ;  /* 0x42c80000040d7820 */ /* 0x000fe40000400000 */
[----:B------:R-:W-:Y:S04]  /*01c0*/  STG.E.64 desc[UR4][R2.64], R10 ;  /* 0x0000000a02007986 */ /* 0x000fe8000c101b04 */
[----:B------:R0:W-:Y:S04]  /*01d0*/  STG.E desc[UR4][R8.64], R13 ;  /* 0x0000000d08007986 */ /* 0x0001e8000c101904 */
[----:B------:R-:W2:Y:S04]  /*01e0*/  LDG.E.64 R14, desc[UR4][R2.64] ;  /* 0x00000004020e7981 */ /* 0x000ea8000c1e1b00 */
[----:B------:R-:W3:Y:S04]  /*01f0*/  LDG.E.64 R6, desc[UR4][R2.64+0x10] ;  /* 0x0000100402067981 */ /* 0x000ee8000c1e1b00 */
[----:B------:R-:W4:Y:S01]  /*0200*/  LDG.E.64 R4, desc[UR4][R2.64+0x8] ;  /* 0x0000080402047981 */ /* 0x000f22000c1e1b00 */
[----:B--2---:R-:W-:-:S02]  /*0210*/  SHF.R.U32.HI R12, RZ, 0x2, R15 ;  /* 0x00000002ff0c7819 */ /* 0x004fc4000001160f */
[----:B------:R-:W-:Y:S02]  /*0220*/  IADD3 R14, PT, PT, R14, 0x587c5, RZ ;  /* 0x000587c50e0e7810 */ /* 0x000fe40007ffe0ff */
[----:B------:R-:W-:Y:S02]  /*0230*/  LOP3.LUT R12, R12, R15, RZ, 0x3c, !PT ;  /* 0x0000000f0c0c7212 */ /* 0x000fe400078e3cff */
[----:B---3--:R-:W-:Y:S02]  /*0240*/  SHF.L.U32 R15, R7, 0x4, RZ ;  /* 0x00000004070f7819 */ /* 0x008fe400000006ff */
[----:B0-----:R-:W-:Y:S01]  /*0250*/  MOV R13, R6 ;  /* 0x00000006000d7202 */ /* 0x001fe20000000f00 */
[----:B------:R-:W-:-:S05]  /*0260*/  IMAD.SHL.U32 R16, R12, 0x2, RZ ;  /* 0x000000020c107824 */ /* 0x000fca00078e00ff */
[----:B------:R-:W-:Y:S01]  /*0270*/  LOP3.LUT R16, R12, R16, R15, 0x96, !PT ;  /* 0x000000100c107212 */ /* 0x000fe200078e960f */
[----:B----4-:R-:W-:Y:S02]  /*0280*/  IMAD.MOV.U32 R12, RZ, RZ, R5 ;  /* 0x000000ffff0c7224 */ /* 0x010fe400078e0005 */
[----:B------:R-:W-:Y:S01]  /*0290*/  IMAD.MOV.U32 R15, RZ, RZ, R4 ;  /* 0x000000ffff0f7224 */ /* 0x000fe200078e0004 */
[-C--:B------:R-:W-:Y:S02]  /*02a0*/  LOP3.LUT R17, R16, R7.reuse, RZ, 0x3c, !PT ;  /* 0x0000000710117212 */ /* 0x080fe400078e3cff */
[----:B------:R-:W-:Y:S01]  /*02b0*/  MOV R16, R7 ;  /* 0x0000000700107202 */ /* 0x000fe20000000f00 */
[----:B------:R-:W-:Y:S02]  /*02c0*/  STG.E.64 desc[UR4][R2.64+0x8], R12 ;  /* 0x0000080c02007986 */ /* 0x000fe4000c101b04 */
[----:B------:R-:W-:Y:S02]  /*02d0*/  IMAD.IADD R10, R17, 0x1, R14 ;  /* 0x00000001110a7824 */ /* 0x000fe400078e020e */
[----:B------:R-:W-:Y:S03]  /*02e0*/  STG.E.64 desc[UR4][R2.64], R14 ;  /* 0x0000000e02007986 */ /* 0x000fe6000c101b04 */
[----:B------:R-:W-:Y:S01]  /*02f0*/  I2FP.F32.U32 R11, R10 ;  /* 0x0000000a000b7245 */ /* 0x000fe20000201000 */
[----:B------:R-:W-:Y:S01]  /*0300*/  HFMA2 R10, -RZ, RZ, 2.96875, 0 ;  /* 0x41f00000ff0a7431 */ /* 0x000fe200000001ff */
[----:B------:R-:W-:Y:S03]  /*0310*/  STG.E.64 desc[UR4][R2.64+0x10], R16 ;  /* 0x0000101002007986 */ /* 0x000fe6000c101b04 */
[----:B------:R-:W-:-:S04]  /*0320*/  FFMA R11, R11, R0, 1.1641532182693481445e-10 ;  /* 0x2f0000000b0b7423 */ /* 0x000fc80000000000 */
[----:B------:R-:W-:-:S05]  /*0330*/  FFMA R11, R11, R10, 20 ;  /* 0x41a000000b0b7423 */ /* 0x000fca000000000a */
[----:B------:R-:W-:Y:S01]  /*0340*/  STG.E desc[UR4][R8.64+0x14], R11 ;  /* 0x0000140b08007986 */ /* 0x000fe2000c101904 */
[----:B------:R-:W-:Y:S05]  /*0350*/  EXIT ;  /* 0x000000000000794d */ /* 0x000fea0003800000 */
.L_x_0:
[----:B------:R-:W-:-:S00]  /*0360*/  BRA `(.L_x_0) ;  /* 0xfffffffc00fc7947 */ /* 0x000fc0000383ffff */
[----:B------:R-:W-:-:S00]  /*0370*/  NOP ;  /* 0x0000000000007918 */ /* 0x000fc00000000000 */
        /* <DEDUP_REMOVED lines=8> */
.L_x_8:


//--------------------- .text._Z4initjP17curandStateXORWOW --------------------------
	.section	.text._Z4initjP17curandStateXORWOW,"ax",@progbits
	.align	128
        .global         _Z4initjP17curandStateXORWOW
        .type           _Z4initjP17curandStateXORWOW,@function
        .size           _Z4initjP17curandStateXORWOW,(.L_x_9 - _Z4initjP17curandStateXORWOW)
        .other          _Z4initjP17curandStateXORWOW,@"STO_CUDA_ENTRY STV_DEFAULT"
_Z4initjP17curandStateXORWOW:
.text._Z4initjP17curandStateXORWOW:
[----:B------:R-:W-:Y:S01]  /*0000*/  LDC R1, c[0x0][0x37c] ;  /* 0x0000df00ff017b82 */ /* 0x000fe20000000800 */
[----:B------:R-:W0:Y:S07]  /*0010*/  S2R R13, SR_CTAID.X ;  /* 0x00000000000d7919 */ /* 0x000e2e0000002500 */
[----:B------:R-:W1:Y:S01]  /*0020*/  LDC R0, c[0x0][0x380] ;  /* 0x0000e000ff007b82 */ /* 0x000e620000000800 */
[----:B------:R-:W2:Y:S01]  /*0030*/  LDCU.64 UR6, c[0x0][0x358] ;  /* 0x00006b00ff0677ac */ /* 0x000ea20008000a00 */
[----:B------:R-:W-:-:S02]  /*0040*/  IMAD.MOV.U32 R7, RZ, RZ, -0x75bd8fc ;  /* 0xf8a42704ff077424 */ /* 0x000fc400078e00ff */
[----:B------:R-:W-:-:S04]  /*0050*/  IMAD.MOV.U32 R8, RZ, RZ, -0x23270784 ;  /* 0xdcd8f87cff087424 */ /* 0x000fc800078e00ff */
[----:B------:R-:W3:Y:S01]  /*0060*/  LDC.64 R2, c[0x0][0x388] ;  /* 0x0000e200ff027b82 */ /* 0x000ee20000000a00 */
[----:B-1----:R-:W-:-:S05]  /*0070*/  LOP3.LUT R0, R0, 0xaad26b49, RZ, 0x3c, !PT ;  /* 0xaad26b4900007812 */ /* 0x002fca00078e3cff */
[----:B------:R-:W-:Y:S01]  /*0080*/  IMAD R0, R0, 0x4182bed5, RZ ;  /* 0x4182bed500007824 */ /* 0x000fe200078e02ff */
[C---:B0-----:R-:W-:Y:S01]  /*0090*/  ISETP.NE.AND P0, PT, R13.reuse, RZ, PT ;  /* 0x000000ff0d00720c */ /* 0x041fe20003f05270 */
[----:B---3--:R-:W-:-:S03]  /*00a0*/  IMAD.WIDE.U32 R2, R13, 0x30, R2 ;  /* 0x000000300d027825 */ /* 0x008fc600078e0002 */
[C---:B------:R-:W-:Y:S01]  /*00b0*/  LOP3.LUT R6, R0.reuse, 0x159a55e5, RZ, 0x3c, !PT ;  /* 0x159a55e500067812 */ /* 0x040fe200078e3cff */
[C---:B------:R-:W-:Y:S02]  /*00c0*/  VIADD R4, R0.reuse, 0xd9f6dc18 ;  /* 0xd9f6dc1800047836 */ /* 0x040fe40000000000 */
[C---:B------:R-:W-:Y:S02]  /*00d0*/  VIADD R5, R0.reuse, 0x75bcd15 ;  /* 0x075bcd1500057836 */ /* 0x040fe40000000000 */
[----:B--2---:R0:W-:Y:S01]  /*00e0*/  STG.E.64 desc[UR6][R2.64+0x8], R6 ;  /* 0x0000080602007986 */ /* 0x0041e2000c101b06 */
[----:B------:R-:W-:-:S03]  /*00f0*/  VIADD R9, R0, 0x583f19 ;  /* 0x00583f1900097836 */ /* 0x000fc60000000000 */
[----:B------:R0:W-:Y:S04]  /*0100*/  STG.E.64 desc[UR6][R2.64], R4 ;  /* 0x0000000402007986 */ /* 0x0001e8000c101b06 */
[----:B------:R0:W-:Y:S01]  /*0110*/  STG.E.64 desc[UR6][R2.64+0x10], R8 ;  /* 0x0000100802007986 */ /* 0x0001e2000c101b06 */
[----:B------:R-:W-:Y:S05]  /*0120*/  @!P0 BRA `(.L_x_1) ;  /* 0x0000000c00488947 */ /* 0x000fea0003800000 */
[----:B------:R-:W-:Y:S02]  /*0130*/  IMAD.MOV.U32 R0, RZ, RZ, R13 ;  /* 0x000000ffff007224 */ /* 0x000fe400078e000d */
[----:B------:R-:W-:Y:S02]  /*0140*/  IMAD.MOV.U32 R15, RZ, RZ, RZ ;  /* 0x000000ffff0f7224 */ /* 0x000fe400078e00ff */
[----:B------:R-:W-:-:S07]  /*0150*/  IMAD.MOV.U32 R12, RZ, RZ, RZ ;  /* 0x000000ffff0c7224 */ /* 0x000fce00078e00ff */
.L_x_6:
[----:B0-----:R-:W-:-:S04]  /*0160*/  LOP3.LUT R2, R0, 0x3, RZ, 0xc0, !PT ;  /* 0x0000000300027812 */ /* 0x001fc800078ec0ff */
[----:B------:R-:W-:-:S04]  /*0170*/  ISETP.NE.U32.AND P0, PT, R2, RZ, PT ;  /* 0x000000ff0200720c */ /* 0x000fc80003f05070 */
[----:B------:R-:W-:-:S13]  /*0180*/  ISETP.NE.AND.EX P0, PT, RZ, RZ, PT, P0 ;  /* 0x000000ffff00720c */ /* 0x000fda0003f05300 */
[----:B------:R-:W-:Y:S05]  /*0190*/  @!P0 BRA `(.L_x_2) ;  /* 0x0000000c00148947 */ /* 0x000fea0003800000 */
[----:B------:R-:W0:Y:S01]  /*01a0*/  LDC.64 R6, c[0x4][RZ] ;  /* 0x01000000ff067b82 */ /* 0x000e220000000a00 */
[----:B------:R-:W-:Y:S01]  /*01b0*/  UMOV UR4, URZ ;  /* 0x000000ff00047c82 */ /* 0x000fe20008000000 */
[----:B0-----:R-:W-:-:S07]  /*01c0*/  IMAD.WIDE.U32 R6, R12, 0xc80, R6 ;  /* 0x00000c800c067825 */ /* 0x001fce00078e0006 */
.L_x_5:
[----:B0-----:R-:W-:Y:S01]  /*01d0*/  IMAD.MOV.U32 R14, RZ, RZ, RZ ;  /* 0x000000ffff0e7224 */ /* 0x001fe200078e00ff */
[----:B------:R-:W-:Y:S01]  /*01e0*/  CS2R R2, SRZ ;  /* 0x0000000000027805 */ /* 0x000fe2000001ff00 */
[----:B------:R-:W-:Y:S01]  /*01f0*/  IMAD.MOV.U32 R16, RZ, RZ, RZ ;  /* 0x000000ffff107224 */ /* 0x000fe200078e00ff */
[----:B------:R-:W-:-:S07]  /*0200*/  CS2R R4, SRZ ;  /* 0x0000000000047805 */ /* 0x000fce000001ff00 */
.L_x_4:
[----:B------:R-:W0:Y:S02]  /*0210*/  LDC.64 R8, c[0x0][0x388] ;  /* 0x0000e200ff087b82 */ /* 0x000e240000000a00 */
[----:B0-----:R-:W-:-:S04]  /*0220*/  IMAD.WIDE.U32 R10, R13, 0x30, R8 ;  /* 0x000000300d0a7825 */ /* 0x001fc800078e0008 */
[----:B------:R-:W-:-:S05]  /*0230*/  IMAD.WIDE.U32 R10, R16, 0x4, R10 ;  /* 0x00000004100a7825 */ /* 0x000fca00078e000a */
[----:B------:R0:W5:Y:S01]  /*0240*/  LDG.E R17, desc[UR6][R10.64+0x4] ;  /* 0x000004060a117981 */ /* 0x000162000c1e1900 */
[----:B------:R-:W-:-:S07]  /*0250*/  IMAD.MOV.U32 R18, RZ, RZ, RZ ;  /* 0x000000ffff127224 */ /* 0x000fce00078e00ff */
.L_x_3:
[----:B-----5:R-:W-:Y:S01]  /*0260*/  SHF.R.U32.HI R22, RZ, R18, R17 ;  /* 0x00000012ff167219 */ /* 0x020fe20000011611 */
[----:B0-----:R-:W-:-:S03]  /*0270*/  IMAD.SHL.U32 R11, R16, 0x20, RZ ;  /* 0x00000020100b7824 */ /* 0x001fc600078e00ff */
[----:B------:R-:W-:Y:S01]  /*0280*/  LOP3.LUT R19, R22, 0x1, RZ, 0xc0, !PT ;  /* 0x0000000116137812 */ /* 0x000fe200078ec0ff */
[----:B------:R-:W-:-:S03]  /*0290*/  IMAD.IADD R10, R11, 0x1, R18 ;  /* 0x000000010b0a7824 */ /* 0x000fc600078e0212 */
[----:B------:R-:W-:Y:S01]  /*02a0*/  ISETP.NE.U32.AND P0, PT, R19, 0x1, PT ;  /* 0x000000011300780c */ /* 0x000fe20003f05070 */
[----:B------:R-:W-:-:S03]  /*02b0*/  IMAD R11, R10, 0x5, RZ ;  /* 0x000000050a0b7824 */ /* 0x000fc600078e02ff */
[----:B------:R-:W-:Y:S01]  /*02c0*/  R2P PR, R22, 0x7e ;  /* 0x0000007e16007804 */ /* 0x000fe20000000000 */
[----:B------:R-:W-:-:S08]  /*02d0*/  IMAD.WIDE.U32 R10, R11, 0x4, R6 ;  /* 0x000000040b0a7825 */ /* 0x000fd000078e0006 */
[----:B------:R-:W2:Y:S04]  /*02e0*/  @!P0 LDG.E R19, desc[UR6][R10.64] ;  /* 0x000000060a138981 */ /* 0x000ea8000c1e1900 */
[----:B------:R-:W3:Y:S04]  /*02f0*/  @!P0 LDG.E R20, desc[UR6][R10.64+0x10] ;  /* 0x000010060a148981 */ /* 0x000ee8000c1e1900 */
[----:B------:R-:W4:Y:S04]  /*0300*/  @P1 LDG.E R21, desc[UR6][R10.64+0x14] ;  /* 0x000014060a151981 */ /* 0x000f28000c1e1900 */
[----:B------:R-:W4:Y:S04]  /*0310*/  @P2 LDG.E R23, desc[UR6][R10.64+0x28] ;  /* 0x000028060a172981 */ /* 0x000f28000c1e1900 */
[----:B------:R-:W4:Y:S04]  /*0320*/  @P1 LDG.E R24, desc[UR6][R10.64+0x24] ;  /* 0x000024060a181981 */ /* 0x000f28000c1e1900 */
[----:B------:R-:W4:Y:S04]  /*0330*/  @P2 LDG.E R26, desc[UR6][R10.64+0x38] ;  /* 0x000038060a1a2981 */ /* 0x000f28000c1e1900 */
[----:B------:R-:W4:Y:S04]  /*0340*/  @P3 LDG.E R25, desc[UR6][R10.64+0x3c] ;  /* 0x00003c060a193981 */ /* 0x000f28000c1e1900 */
[----:B------:R-:W4:Y:S01]  /*0350*/  @P4 LDG.E R27, desc[UR6][R10.64+0x50] ;  /* 0x000050060a1b4981 */ /* 0x000f22000c1e1900 */
[----:B--2---:R-:W-:-:S03]  /*0360*/  @!P0 LOP3.LUT R14, R14, R19, RZ, 0x3c, !PT ;  /* 0x000000130e0e8212 */ /* 0x004fc600078e3cff */
[----:B------:R-:W2:Y:S01]  /*0370*/  @!P0 LDG.E R19, desc[UR6][R10.64+0x4] ;  /* 0x000004060a138981 */ /* 0x000ea2000c1e1900 */
[----:B---3--:R-:W-:-:S03]  /*0380*/  @!P0 LOP3.LUT R3, R3, R20, RZ, 0x3c, !PT ;  /* 0x0000001403038212 */ /* 0x008fc600078e3cff */
[----:B------:R-:W3:Y:S01]  /*0390*/  @!P0 LDG.E R20, desc[UR6][R10.64+0x8] ;  /* 0x000008060a148981 */ /* 0x000ee2000c1e1900 */
[----:B----4-:R-:W-:-:S03]  /*03a0*/  @P1 LOP3.LUT R14, R14, R21, RZ, 0x3c, !PT ;  /* 0x000000150e0e1212 */ /* 0x010fc600078e3cff */
[----:B------:R-:W4:Y:S01]  /*03b0*/  @!P0 LDG.E R21, desc[UR6][R10.64+0xc] ;  /* 0x00000c060a158981 */ /* 0x000f22000c1e1900 */
[----:B------:R-:W-:-:S03]  /*03c0*/  @P2 LOP3.LUT R14, R14, R23, RZ, 0x3c, !PT ;  /* 0x000000170e0e2212 */ /* 0x000fc600078e3cff */
[----:B------:R-:W4:Y:S01]  /*03d0*/  @P1 LDG.E R23, desc[UR6][R10.64+0x18] ;  /* 0x000018060a171981 */ /* 0x000f22000c1e1900 */
[----:B------:R-:W-:-:S03]  /*03e0*/  @P1 LOP3.LUT R3, R3, R24, RZ, 0x3c, !PT ;  /* 0x0000001803031212 */ /* 0x000fc600078e3cff */
[----:B------:R-:W4:Y:S01]  /*03f0*/  @P2 LDG.E R24, desc[UR6][R10.64+0x30] ;  /* 0x000030060a182981 */ /* 0x000f22000c1e1900 */
[----:B--2---:R-:W-:-:S03]  /*0400*/  @!P0 LOP3.LUT R4, R4, R19, RZ, 0x3c, !PT ;  /* 0x0000001304048212 */ /* 0x004fc600078e3cff */
[----:B------:R-:W2:Y:S01]  /*0410*/  @P1 LDG.E R19, desc[UR6][R10.64+0x20] ;  /* 0x000020060a131981 */ /* 0x000ea2000c1e1900 */
[----:B---3--:R-:W-:-:S03]  /*0420*/  @!P0 LOP3.LUT R5, R5, R20, RZ, 0x3c, !PT ;  /* 0x0000001405058212 */ /* 0x008fc600078e3cff */
[----:B------:R-:W3:Y:S01]  /*0430*/  @P1 LDG.E R20, desc[UR6][R10.64+0x1c] ;  /* 0x00001c060a141981 */ /* 0x000ee2000c1e1900 */
[----:B----4-:R-:W-:-:S03]  /*0440*/  @!P0 LOP3.LUT R2, R2, R21, RZ, 0x3c, !PT ;  /* 0x0000001502028212 */ /* 0x010fc600078e3cff */
[----:B------:R-:W4:Y:S01]  /*0450*/  @P2 LDG.E R21, desc[UR6][R10.64+0x2c] ;  /* 0x00002c060a152981 */ /* 0x000f22000c1e1900 */
[----:B------:R-:W-:-:S03]  /*0460*/  @P1 LOP3.LUT R4, R4, R23, RZ, 0x3c, !PT ;  /* 0x0000001704041212 */ /* 0x000fc600078e3cff */
[----:B------:R-:W4:Y:S01]  /*0470*/  @P2 LDG.E R23, desc[UR6][R10.64+0x34] ;  /* 0x000034060a172981 */ /* 0x000f22000c1e1900 */
[----:B------:R-:W-:-:S03]  /*0480*/  @P2 LOP3.LUT R3, R3, R26, RZ, 0x3c, !PT ;  /* 0x0000001a03032212 */ /* 0x000fc600078e3cff */
[----:B------:R-:W4:Y:S01]  /*0490*/  @P3 LDG.E R26, desc[UR6][R10.64+0x4c] ;  /* 0x00004c060a1a3981 */ /* 0x000f22000c1e1900 */
[----:B------:R-:W-:-:S03]  /*04a0*/  @P3 LOP3.LUT R14, R14, R25, RZ, 0x3c, !PT ;  /* 0x000000190e0e3212 */ /* 0x000fc600078e3cff */
[----:B------:R-:W4:Y:S01]  /*04b0*/  @P5 LDG.E R25, desc[UR6][R10.64+0x64] ;  /* 0x000064060a195981 */ /* 0x000f22000c1e1900 */
[----:B--2---:R-:W-:-:S03]  /*04c0*/  @P1 LOP3.LUT R2, R2, R19, RZ, 0x3c, !PT ;  /* 0x0000001302021212 */ /* 0x004fc600078e3cff */
[----:B------:R-:W2:Y:S01]  /*04d0*/  @P3 LDG.E R19, desc[UR6][R10.64+0x40] ;  /* 0x000040060a133981 */ /* 0x000ea2000c1e1900 */
[----:B---3--:R-:W-:-:S03]  /*04e0*/  @P1 LOP3.LUT R5, R5, R20, RZ, 0x3c, !PT ;  /* 0x0000001405051212 */ /* 0x008fc600078e3cff */
[----:B------:R-:W3:Y:S01]  /*04f0*/  @P3 LDG.E R20, desc[UR6][R10.64+0x44] ;  /* 0x000044060a143981 */ /* 0x000ee2000c1e1900 */
[----:B------:R-:W-:-:S03]  /*0500*/  @P2 LOP3.LUT R5, R5, R24, RZ, 0x3c, !PT ;  /* 0x0000001805052212 */ /* 0x000fc600078e3cff */
[----:B------:R-:W3:Y:S01]  /*0510*/  @P4 LDG.E R24, desc[UR6][R10.64+0x58] ;  /* 0x000058060a184981 */ /* 0x000ee2000c1e1900 */
[----:B----4-:R-:W-:Y:S02]  /*0520*/  @P2 LOP3.LUT R4, R4, R21, RZ, 0x3c, !PT ;  /* 0x0000001504042212 */ /* 0x010fe400078e3cff */
[----:B------:R-:W-:Y:S01]  /*0530*/  @P2 LOP3.LUT R2, R2, R23, RZ, 0x3c, !PT ;  /* 0x0000001702022212 */ /* 0x000fe200078e3cff */
[----:B------:R-:W4:Y:S04]  /*0540*/  @P3 LDG.E R21, desc[UR6][R10.64+0x48] ;  /* 0x000048060a153981 */ /* 0x000f28000c1e1900 */
[----:B------:R-:W4:Y:S01]  /*0550*/  @P4 LDG.E R23, desc[UR6][R10.64+0x54] ;  /* 0x000054060a174981 */ /* 0x000f22000c1e1900 */
[----:B------:R-:W-:Y:S02]  /*0560*/  @P4 LOP3.LUT R14, R14, R27, RZ, 0x3c, !PT ;  /* 0x0000001b0e0e4212 */ /* 0x000fe400078e3cff */
[----:B------:R-:W-:-:S02]  /*0570*/  @P3 LOP3.LUT R3, R3, R26, RZ, 0x3c, !PT ;  /* 0x0000001a03033212 */ /* 0x000fc400078e3cff */
        /* <DEDUP_REMOVED lines=9> */
[----:B----4-:R-:W-:-:S03]  /*0610*/  @P3 LOP3.LUT R2, R2, R21, RZ, 0x3c, !PT ;  /* 0x0000001502023212 */ /* 0x010fc600078e3cff */
[----:B------:R-:W4:Y:S01]  /*0620*/  @P5 LDG.E R21, desc[UR6][R10.64+0x68] ;  /* 0x000068060a155981 */ /* 0x000f22000c1e1900 */
[----:B------:R-:W-:-:S03]  /*0630*/  @P4 LOP3.LUT R4, R4, R23, RZ, 0x3c, !PT ;  /* 0x0000001704044212 */ /* 0x000fc600078e3cff */
[----:B------:R-:W4:Y:S01]  /*0640*/  @P5 LDG.E R23, desc[UR6][R10.64+0x70] ;  /* 0x000070060a175981 */ /* 0x000f22000c1e1900 */
[----:B------:R-:W-:Y:S02]  /*0650*/  LOP3.LUT P0, RZ, R22, 0x80, RZ, 0xc0, !PT ;  /* 0x0000008016ff7812 */ /* 0x000fe4000780c0ff */
[----:B------:R-:W-:Y:S02]  /*0660*/  @P4 LOP3.LUT R3, R3, R26, RZ, 0x3c, !PT ;  /* 0x0000001a03034212 */ /* 0x000fe400078e3cff */
[----:B------:R-:W-:Y:S02]  /*0670*/  @P6 LOP3.LUT R14, R14, R25, RZ, 0x3c, !PT ;  /* 0x000000190e0e6212 */ /* 0x000fe400078e3cff */
[----:B------:R-:W4:Y:S07]  /*0680*/  @P6 LDG.E R25, desc[UR6][R10.64+0x7c] ;  /* 0x00007c060a196981 */ /* 0x000f2e000c1e1900 */
[----:B------:R-:W4:Y:S04]  /*0690*/  @P0 LDG.E R27, desc[UR6][R10.64+0x8c] ;  /* 0x00008c060a1b0981 */ /* 0x000f28000c1e1900 */
[----:B------:R-:W4:Y:S04]  /*06a0*/  @P0 LDG.E R26, desc[UR6][R10.64+0x94] ;  /* 0x000094060a1a0981 */ /* 0x000f28000c1e1900 */
        /* <DEDUP_REMOVED lines=11> */
[----:B------:R-:W-:Y:S02]  /*0760*/  @P6 LOP3.LUT R4, R4, R25, RZ, 0x3c, !PT ;  /* 0x0000001904046212 */ /* 0x000fe400078e3cff */
[----:B------:R-:W-:Y:S02]  /*0770*/  @P0 LOP3.LUT R14, R14, R27, RZ, 0x3c, !PT ;  /* 0x0000001b0e0e0212 */ /* 0x000fe400078e3cff */
[----:B--2---:R-:W-:Y:S02]  /*0780*/  @P6 LOP3.LUT R2, R2, R19, RZ, 0x3c, !PT ;  /* 0x0000001302026212 */ /* 0x004fe400078e3cff */
[----:B---3--:R-:W-:Y:S02]  /*0790*/  @P6 LOP3.LUT R5, R5, R20, RZ, 0x3c, !PT ;  /* 0x0000001405056212 */ /* 0x008fe400078e3cff */
[----:B------:R-:W-:Y:S02]  /*07a0*/  @P6 LOP3.LUT R3, R3, R24, RZ, 0x3c, !PT ;  /* 0x0000001803036212 */ /* 0x000fe400078e3cff */
[----:B------:R-:W-:-:S02]  /*07b0*/  @P0 LOP3.LUT R5, R5, R26, RZ, 0x3c, !PT ;  /* 0x0000001a05050212 */ /* 0x000fc400078e3cff */
[----:B----4-:R-:W-:Y:S02]  /*07c0*/  @P0 LOP3.LUT R4, R4, R21, RZ, 0x3c, !PT ;  /* 0x0000001504040212 */ /* 0x010fe400078e3cff */
[----:B------:R-:W-:Y:S02]  /*07d0*/  @P0 LOP3.LUT R3, R3, R28, RZ, 0x3c, !PT ;  /* 0x0000001c03030212 */ /* 0x000fe400078e3cff */
[----:B------:R-:W-:Y:S02]  /*07e0*/  @P0 LOP3.LUT R2, R2, R23, RZ, 0x3c, !PT ;  /* 0x0000001702020212 */ /* 0x000fe400078e3cff */
[----:B------:R-:W-:-:S13]  /*07f0*/  R2P PR, R22.B1, 0x7f ;  /* 0x0000007f16007804 */ /* 0x000fda0000001000 */
[----:B------:R-:W2:Y:S04]  /*0800*/  @P0 LDG.E R19, desc[UR6][R10.64+0xa0] ;  /* 0x0000a0060a130981 */ /* 0x000ea8000c1e1900 */
[----:B------:R-:W3:Y:S04]  /*0810*/  @P1 LDG.E R23, desc[UR6][R10.64+0xb4] ;  /* 0x0000b4060a171981 */ /* 0x000ee8000c1e1900 */
[----:B------:R-:W4:Y:S04]  /*0820*/  @P0 LDG.E R21, desc[UR6][R10.64+0xa4] ;  /* 0x0000a4060a150981 */ /* 0x000f28000c1e1900 */
[----:B------:R-:W4:Y:S04]  /*0830*/  @P2 LDG.E R25, desc[UR6][R10.64+0xc8] ;  /* 0x0000c8060a192981 */ /* 0x000f28000c1e1900 */
[----:B------:R-:W4:Y:S04]  /*0840*/  @P3 LDG.E R27, desc[UR6][R10.64+0xdc] ;  /* 0x0000dc060a1b3981 */ /* 0x000f28000c1e1900 */
[----:B------:R-:W4:Y:S04]  /*0850*/  @P0 LDG.E R20, desc[UR6][R10.64+0xa8] ;  /* 0x0000a8060a140981 */ /* 0x000f28000c1e1900 */
[----:B------:R-:W4:Y:S04]  /*0860*/  @P0 LDG.E R24, desc[UR6][R10.64+0xb0] ;  /* 0x0000b0060a180981 */ /* 0x000f28000c1e1900 */
[----:B------:R-:W4:Y:S04]  /*0870*/  @P4 LDG.E R29, desc[UR6][R10.64+0xf0] ;  /* 0x0000f0060a1d4981 */ /* 0x000f28000c1e1900 */
[----:B------:R-:W4:Y:S01]  /*0880*/  @P1 LDG.E R26, desc[UR6][R10.64+0xc4] ;  /* 0x0000c4060a1a1981 */ /* 0x000f22000c1e1900 */
[----:B--2---:R-:W-:-:S03]  /*0890*/  @P0 LOP3.LUT R14, R14, R19, RZ, 0x3c, !PT ;  /* 0x000000130e0e0212 */ /* 0x004fc600078e3cff */
[----:B------:R-:W2:Y:S01]  /*08a0*/  @P0 LDG.E R19, desc[UR6][R10.64+0xac] ;  /* 0x0000ac060a130981 */ /* 0x000ea2000c1e1900 */
[----:B---3--:R-:W-:-:S03]  /*08b0*/  @P1 LOP3.LUT R14, R14, R23, RZ, 0x3c, !PT ;  /* 0x000000170e0e1212 */ /* 0x008fc600078e3cff */
[----:B------:R-:W3:Y:S01]  /*08c0*/  @P1 LDG.E R23, desc[UR6][R10.64+0xc0] ;  /* 0x0000c0060a171981 */ /* 0x000ee2000c1e1900 */
[----:B----4-:R-:W-:-:S03]  /*08d0*/  @P0 LOP3.LUT R4, R4, R21, RZ, 0x3c, !PT ;  /* 0x0000001504040212 */ /* 0x010fc600078e3cff */
[----:B------:R-:W4:Y:S01]  /*08e0*/  @P1 LDG.E R21, desc[UR6][R10.64+0xb8] ;  /* 0x0000b8060a151981 */ /* 0x000f22000c1e1900 */
[----:B------:R-:W-:-:S03]  /*08f0*/  @P2 LOP3.LUT R14, R14, R25, RZ, 0x3c, !PT ;  /* 0x000000190e0e2212 */ /* 0x000fc600078e3cff */
[----:B------:R-:W4:Y:S01]  /*0900*/  @P5 LDG.E R25, desc[UR6][R10.64+0x104] ;  /* 0x000104060a195981 */ /* 0x000f22000c1e1900 */
[----:B------:R-:W-:-:S03]  /*0910*/  @P3 LOP3.LUT R14, R14, R27, RZ, 0x3c, !PT ;  /* 0x0000001b0e0e3212 */ /* 0x000fc600078e3cff */
[----:B------:R-:W4:Y:S01]  /*0920*/  @P6 LDG.E R27, desc[UR6][R10.64+0x118] ;  /* 0x000118060a1b6981 */ /* 0x000f22000c1e1900 */
[----:B------:R-:W-:-:S03]  /*0930*/  @P0 LOP3.LUT R5, R5, R20, RZ, 0x3c, !PT ;  /* 0x0000001405050212 */ /* 0x000fc600078e3cff */
[----:B------:R-:W4:Y:S01]  /*0940*/  @P1 LDG.E R20, desc[UR6][R10.64+0xbc] ;  /* 0x0000bc060a141981 */ /* 0x000f22000c1e1900 */
[----:B------:R-:W-:-:S03]  /*0950*/  @P0 LOP3.LUT R3, R3, R24, RZ, 0x3c, !PT ;  /* 0x0000001803030212 */ /* 0x000fc600078e3cff */
[----:B------:R-:W4:Y:S01]  /*0960*/  @P2 LDG.E R24, desc[UR6][R10.64+0xd8] ;  /* 0x0000d8060a182981 */ /* 0x000f22000c1e1900 */
[----:B------:R-:W-:Y:S02]  /*0970*/  @P4 LOP3.LUT R14, R14, R29, RZ, 0x3c, !PT ;  /* 0x0000001d0e0e4212 */ /* 0x000fe400078e3cff */
[----:B------:R-:W-:Y:S02]  /*0980*/  @P1 LOP3.LUT R3, R3, R26, RZ, 0x3c, !PT ;  /* 0x0000001a03031212 */ /* 0x000fe400078e3cff */
[----:B------:R-:W4:Y:S01]  /*0990*/  @P3 LDG.E R26, desc[UR6][R10.64+0xe4] ;  /* 0x0000e4060a1a3981 */ /* 0x000f22000c1e1900 */
[----:B--2---:R-:W-:Y:S02]  /*09a0*/  @P0 LOP3.LUT R2, R2, R19, RZ, 0x3c, !PT ;  /* 0x0000001302020212 */ /* 0x004fe400078e3cff */
[----:B------:R-:W-:Y:S01]  /*09b0*/  LOP3.LUT P0, RZ, R22, 0x8000, RZ, 0xc0, !PT ;  /* 0x0000800016ff7812 */ /* 0x000fe2000780c0ff */
[----:B------:R-:W2:Y:S01]  /*09c0*/  @P2 LDG.E R19, desc[UR6][R10.64+0xcc] ;  /* 0x0000cc060a132981 */ /* 0x000ea2000c1e1900 */
[----:B---3--:R-:W-:-:S03]  /*09d0*/  @P1 LOP3.LUT R2, R2, R23, RZ, 0x3c, !PT ;  /* 0x0000001702021212 */ /* 0x008fc600078e3cff */
[----:B------:R-:W3:Y:S01]  /*09e0*/  @P2 LDG.E R22, desc[UR6][R10.64+0xd0] ;  /* 0x0000d0060a162981 */ /* 0x000ee2000c1e1900 */
[----:B----4-:R-:W-:-:S03]  /*09f0*/  @P1 LOP3.LUT R4, R4, R21, RZ, 0x3c, !PT ;  /* 0x0000001504041212 */ /* 0x010fc600078e3cff */
[----:B------:R-:W4:Y:S01]  /*0a00*/  @P2 LDG.E R21, desc[UR6][R10.64+0xd4] ;  /* 0x0000d4060a152981 */ /* 0x000f22000c1e1900 */
[----:B------:R-:W-:-:S03]  /*0a10*/  @P5 LOP3.LUT R14, R14, R25, RZ, 0x3c, !PT ;  /* 0x000000190e0e5212 */ /* 0x000fc600078e3cff */
[----:B------:R-:W4:Y:S04]  /*0a20*/  @P3 LDG.E R23, desc[UR6][R10.64+0xe0] ;  /* 0x0000e0060a173981 */ /* 0x000f28000c1e1900 */
[----:B------:R-:W4:Y:S01]  /*0a30*/  @P3 LDG.E R25, desc[UR6][R10.64+0xe8] ;  /* 0x0000e8060a193981 */ /* 0x000f22000c1e1900 */
[----:B------:R-:W-:-:S03]  /*0a40*/  @P1 LOP3.LUT R5, R5, R20, RZ, 0x3c, !PT ;  /* 0x0000001405051212 */ /* 0x000fc600078e3cff */
[----:B------:R-:W4:Y:S01]  /*0a50*/  @P3 LDG.E R20, desc[UR6][R10.64+0xec] ;  /* 0x0000ec060a143981 */ /* 0x000f22000c1e1900 */
[----:B------:R-:W-:-:S03]  /*0a60*/  @P2 LOP3.LUT R3, R3, R24, RZ, 0x3c, !PT ;  /* 0x0000001803032212 */ /* 0x000fc600078e3cff */
        /* <DEDUP_REMOVED lines=8> */
[----:B------:R-:W-:Y:S02]  /*0af0*/  @P3 LOP3.LUT R5, R5, R26, RZ, 0x3c, !PT ;  /* 0x0000001a05053212 */ /* 0x000fe400078e3cff */
[----:B------:R-:W-:Y:S01]  /*0b00*/  @P3 LOP3.LUT R4, R4, R23, RZ, 0x3c, !PT ;  /* 0x0000001704043212 */ /* 0x000fe200078e3cff */
[----:B------:R-:W4:Y:S01]  /*0b10*/  @P5 LDG.E R26, desc[UR6][R10.64+0x10c] ;  /* 0x00010c060a1a5981 */ /* 0x000f22000c1e1900 */
[----:B------:R-:W-:-:S03]  /*0b20*/  @P3 LOP3.LUT R2, R2, R25, RZ, 0x3c, !PT ;  /* 0x0000001902023212 */ /* 0x000fc600078e3cff */
[----:B------:R-:W4:Y:S04]  /*0b30*/  @P5 LDG.E R23, desc[UR6][R10.64+0x108] ;  /* 0x000108060a175981 */ /* 0x000f28000c1e1900 */
        /* <DEDUP_REMOVED lines=19> */
[----:B------:R-:W-:-:S05]  /*0c70*/  VIADD R18, R18, 0x10 ;  /* 0x0000001012127836 */ /* 0x000fca0000000000 */
[----:B------:R-:W-:Y:S02]  /*0c80*/  ISETP.NE.AND P1, PT, R18, 0x20, PT ;  /* 0x000000201200780c */ /* 0x000fe40003f25270 */
[----:B------:R-:W-:-:S04]  /*0c90*/  @P5 LOP3.LUT R3, R3, R20, RZ, 0x3c, !PT ;  /* 0x0000001403035212 */ /* 0x000fc800078e3cff */
[----:B------:R-:W-:Y:S02]  /*0ca0*/  @P6 LOP3.LUT R3, R3, R24, RZ, 0x3c, !PT ;  /* 0x0000001803036212 */ /* 0x000fe400078e3cff */
[----:B------:R-:W-:Y:S02]  /*0cb0*/  @P0 LOP3.LUT R14, R14, R27, RZ, 0x3c, !PT ;  /* 0x0000001b0e0e0212 */ /* 0x000fe400078e3cff */
[----:B------:R-:W-:Y:S02]  /*0cc0*/  @P0 LOP3.LUT R3, R3, R28, RZ, 0x3c, !PT ;  /* 0x0000001c03030212 */ /* 0x000fe400078e3cff */
[----:B--2---:R-:W-:Y:S02]  /*0cd0*/  @P6 LOP3.LUT R4, R4, R19, RZ, 0x3c, !PT ;  /* 0x0000001304046212 */ /* 0x004fe400078e3cff */
[----:B---3--:R-:W-:Y:S02]  /*0ce0*/  @P6 LOP3.LUT R5, R5, R22, RZ, 0x3c, !PT ;  /* 0x0000001605056212 */ /* 0x008fe400078e3cff */
[----:B----4-:R-:W-:-:S02]  /*0cf0*/  @P6 LOP3.LUT R2, R2, R21, RZ, 0x3c, !PT ;  /* 0x0000001502026212 */ /* 0x010fc400078e3cff */
[----:B------:R-:W-:Y:S02]  /*0d00*/  @P0 LOP3.LUT R5, R5, R26, RZ, 0x3c, !PT ;  /* 0x0000001a05050212 */ /* 0x000fe400078e3cff */
[----:B------:R-:W-:Y:S02]  /*0d10*/  @P0 LOP3.LUT R4, R4, R23, RZ, 0x3c, !PT ;  /* 0x0000001704040212 */ /* 0x000fe400078e3cff */
[----:B------:R-:W-:Y:S01]  /*0d20*/  @P0 LOP3.LUT R2, R2, R25, RZ, 0x3c, !PT ;  /* 0x0000001902020212 */ /* 0x000fe200078e3cff */
[----:B------:R-:W-:Y:S06]  /*0d30*/  @P1 BRA `(.L_x_3) ;  /* 0xfffffff400481947 */ /* 0x000fec000383ffff */
[----:B------:R-:W-:-:S05]  /*0d40*/  VIADD R16, R16, 0x1 ;  /* 0x0000000110107836 */ /* 0x000fca0000000000 */
[----:B------:R-:W-:-:S13]  /*0d50*/  ISETP.NE.AND P0, PT, R16, 0x5, PT ;  /* 0x000000051000780c */ /* 0x000fda0003f05270 */
[----:B------:R-:W-:Y:S05]  /*0d60*/  @P0 BRA `(.L_x_4) ;  /* 0xfffffff400280947 */ /* 0x000fea000383ffff */
[----:B------:R-:W-:Y:S01]  /*0d70*/  UIADD3 UR4, UPT, UPT, UR4, 0x1, URZ ;  /* 0x0000000104047890 */ /* 0x000fe2000fffe0ff */
[----:B------:R-:W-:Y:S01]  /*0d80*/  LOP3.LUT R10, R0, 0x3, RZ, 0xc0, !PT ;  /* 0x00000003000a7812 */ /* 0x000fe200078ec0ff */
[----:B------:R-:W-:-:S04]  /*0d90*/  IMAD.WIDE.U32 R8, R13, 0x30, R8 ;  /* 0x000000300d087825 */ /* 0x000fc800078e0008 */
[----:B------:R-:W-:Y:S01]  /*0da0*/  ISETP.LE.U32.AND P0, PT, R10, UR4, PT ;  /* 0x000000040a007c0c */ /* 0x000fe2000bf03070 */
[----:B------:R0:W-:Y:S04]  /*0db0*/  STG.E.64 desc[UR6][R8.64+0x8], R4 ;  /* 0x0000080408007986 */ /* 0x0001e8000c101b06 */
[----:B------:R0:W-:Y:S04]  /*0dc0*/  STG.E.64 desc[UR6][R8.64+0x10], R2 ;  /* 0x0000100208007986 */ /* 0x0001e8000c101b06 */
[----:B------:R0:W-:Y:S04]  /*0dd0*/  STG.E desc[UR6][R8.64+0x4], R14 ;  /* 0x0000040e08007986 */ /* 0x0001e8000c101906 */
[----:B------:R-:W-:Y:S05]  /*0de0*/  @!P0 BRA `(.L_x_5) ;  /* 0xfffffff000f88947 */ /* 0x000fea000383ffff */
.L_x_2:
[----:B------:R-:W-:Y:S01]  /*0df0*/  ISETP.GT.U32.AND P0, PT, R0, 0x3, PT ;  /* 0x000000030000780c */ /* 0x000fe20003f04070 */
[----:B------:R-:W-:Y:S01]  /*0e00*/  VIADD R12, R12, 0x1 ;  /* 0x000000010c0c7836 */ /* 0x000fe20000000000 */
[--C-:B------:R-:W-:Y:S02]  /*0e10*/  SHF.R.U64 R0, R0, 0x2, R15.reuse ;  /* 0x0000000200007819 */ /* 0x100fe4000000120f */
[----:B------:R-:W-:Y:S02]  /*0e20*/  ISETP.GT.U32.AND.EX P0, PT, R15, RZ, PT, P0 ;  /* 0x000000ff0f00720c */ /* 0x000fe40003f04100 */
[----:B------:R-:W-:-:S11]  /*0e30*/  SHF.R.U32.HI R15, RZ, 0x2, R15 ;  /* 0x00000002ff0f7819 */ /* 0x000fd6000001160f */
[----:B------:R-:W-:Y:S05]  /*0e40*/  @P0 BRA `(.L_x_6) ;  /* 0xfffffff000c40947 */ /* 0x000fea000383ffff */
.L_x_1:
[----:B0-----:R-:W0:Y:S02]  /*0e50*/  LDC.64 R2, c[0x0][0x388] ;  /* 0x0000e200ff027b82 */ /* 0x001e240000000a00 */
[----:B0-----:R-:W-:-:S05]  /*0e60*/  IMAD.WIDE.U32 R2, R13, 0x30, R2 ;  /* 0x000000300d027825 */ /* 0x001fca00078e0002 */
[----:B------:R-:W-:Y:S04]  /*0e70*/  STG.E.64 desc[UR6][R2.64+0x18], RZ ;  /* 0x000018ff02007986 */ /* 0x000fe8000c101b06 */
[----:B------:R-:W-:Y:S04]  /*0e80*/  STG.E desc[UR6][R2.64+0x20], RZ ;  /* 0x000020ff02007986 */ /* 0x000fe8000c101906 */
[----:B------:R-:W-:Y:S01]  /*0e90*/  STG.E.64 desc[UR6][R2.64+0x28], RZ ;  /* 0x000028ff02007986 */ /* 0x000fe2000c101b06 */
[----:B------:R-:W-:Y:S05]  /*0ea0*/  EXIT ;  /* 0x000000000000794d */ /* 0x000fea0003800000 */
.L_x_7:
        /* <DEDUP_REMOVED lines=13> */
.L_x_9:


//--------------------- .nv.global.init           --------------------------
	.section	.nv.global.init,"aw",@progbits
	.align	4
.nv.global.init:
	.type		mrg32k3aM1SubSeq,@object
	.size		mrg32k3aM1SubSeq,(mrg32k3aM2SubSeq - mrg32k3aM1SubSeq)
mrg32k3aM1SubSeq:
        /*0000*/ 	.byte	0x0b, 0xcc, 0xee, 0x04, 0x73, 0x29, 0x8b, 0x6f, 0xf6, 0x53, 0x03, 0xf6, 0x23, 0xf6, 0xea, 0xda
        /* <DEDUP_REMOVED lines=125> */
	.type		mrg32k3aM2SubSeq,@object
	.size		mrg32k3aM2SubSeq,(mrg32k3aM1 - mrg32k3aM2SubSeq)
mrg32k3aM2SubSeq:
        /* <DEDUP_REMOVED lines=126> */
	.type		mrg32k3aM1,@object
	.size		mrg32k3aM1,(mrg32k3aM1Seq - mrg32k3aM1)
mrg32k3aM1:
        /* <DEDUP_REMOVED lines=144> */
	.type		mrg32k3aM1Seq,@object
	.size		mrg32k3aM1Seq,(mrg32k3aM2 - mrg32k3aM1Seq)
mrg32k3aM1Seq:
        /* <DEDUP_REMOVED lines=144> */
	.type		mrg32k3aM2,@object
	.size		mrg32k3aM2,(mrg32k3aM2Seq - mrg32k3aM2)
mrg32k3aM2:
        /* <DEDUP_REMOVED lines=144> */
	.type		mrg32k3aM2Seq,@object
	.size		mrg32k3aM2Seq,(precalc_xorwow_matrix - mrg32k3aM2Seq)
mrg32k3aM2Seq:
        /* <DEDUP_REMOVED lines=144> */
	.type		precalc_xorwow_matrix,@object
	.size		precalc_xorwow_matrix,(precalc_xorwow_offset_matrix - precalc_xorwow_matrix)
precalc_xorwow_matrix:
        /* <DEDUP_REMOVED lines=6400> */
	.type		precalc_xorwow_offset_matrix,@object
	.size		precalc_xorwow_offset_matrix,(.L_1 - precalc_xorwow_offset_matrix)
precalc_xorwow_offset_matrix:
        /* <DEDUP_REMOVED lines=6400> */
.L_1:


//--------------------- .nv.shared.reserved.0     --------------------------
	.section	.nv.shared.reserved.0,"aw",@nobits
	.weak		__nv_reservedSMEM_offset_0_alias
	.size		__nv_reservedSMEM_offset_0_alias, 0, 64
	.other		__nv_reservedSMEM_offset_0_alias,@"STO_CUDA_RESERVED_SHARED STV_DEFAULT"
__nv_reservedSMEM_offset_0_alias:
	.zero		0
	.zero		64


//--------------------- .nv.constant0._Z7randomsP17curandStateXORWOWPf --------------------------
	.section	.nv.constant0._Z7randomsP17curandStateXORWOWPf,"a",@progbits
	.sectionflags	@""
	.align	4
.nv.constant0._Z7randomsP17curandStateXORWOWPf:
	.zero		912


//--------------------- .nv.constant0._Z4initjP17curandStateXORWOW --------------------------
	.section	.nv.constant0._Z4initjP17curandStateXORWOW,"a",@progbits
	.sectionflags	@""
	.align	4
.nv.constant0._Z4initjP17curandStateXORWOW:
	.zero		912


//--------------------- SYMBOLS --------------------------

	.type		.nv.reservedSmem.offset0,@object
	.size		.nv.reservedSmem.offset0,0x4
